	.headerflags	@"EF_CUDA_TEXMODE_UNIFIED EF_CUDA_64BIT_ADDRESS EF_CUDA_ACCELERATORS EF_CUDA_SM90 EF_CUDA_VIRTUAL_SM(EF_CUDA_SM90)"
	.elftype	@"ET_EXEC"


//--------------------- .nv.info                  --------------------------
	.section	.nv.info,"",@"SHT_CUDA_INFO"
	.align	4


	//----- nvinfo : EIATTR_REGCOUNT
	.align		4
        /*0000*/ 	.byte	0x04, 0x2f
        /*0002*/ 	.short	(.L_1 - .L_0)
	.align		4
.L_0:
        /*0004*/ 	.word	index@(triton_poi_fused__softmax_2)
        /*0008*/ 	.word	0x0000000e


	//----- nvinfo : EIATTR_MIN_STACK_SIZE
	.align		4
.L_1:
        /*000c*/ 	.byte	0x04, 0x12
        /*000e*/ 	.short	(.L_3 - .L_2)
	.align		4
.L_2:
        /*0010*/ 	.word	index@(triton_poi_fused__softmax_2)
        /*0014*/ 	.word	0x00000000


	//----- nvinfo : EIATTR_FRAME_SIZE
	.align		4
.L_3:
        /*0018*/ 	.byte	0x04, 0x11
        /*001a*/ 	.short	(.L_5 - .L_4)
	.align		4
.L_4:
        /*001c*/ 	.word	index@(triton_poi_fused__softmax_2)
        /*0020*/ 	.word	0x00000000


	//----- nvinfo : EIATTR_MIN_STACK_SIZE
	.align		4
.L_5:
        /*0024*/ 	.byte	0x04, 0x12
        /*0026*/ 	.short	(.L_7 - .L_6)
	.align		4
.L_6:
        /*0028*/ 	.word	index@(triton_poi_fused__softmax_2)
        /*002c*/ 	.word	0x00000000
.L_7:


//--------------------- .nv.info.triton_poi_fused__softmax_2 --------------------------
	.section	.nv.info.triton_poi_fused__softmax_2,"",@"SHT_CUDA_INFO"
	.sectionflags	@""
	.align	4


	//----- nvinfo : EIATTR_CUDA_API_VERSION
	.align		4
        /*0000*/ 	.byte	0x04, 0x37
        /*0002*/ 	.short	(.L_9 - .L_8)
.L_8:
        /*0004*/ 	.word	0x0000007c


	//----- nvinfo : EIATTR_KPARAM_INFO
	.align		4
.L_9:
        /*0008*/ 	.byte	0x04, 0x17
        /*000a*/ 	.short	(.L_11 - .L_10)
.L_10:
        /*000c*/ 	.word	0x00000000
        /*0010*/ 	.short	0x0002
        /*0012*/ 	.short	0x0010
        /*0014*/ 	.byte	0x00, 0xf0, 0x11, 0x00


	//----- nvinfo : EIATTR_KPARAM_INFO
	.align		4
.L_11:
        /*0018*/ 	.byte	0x04, 0x17
        /*001a*/ 	.short	(.L_13 - .L_12)
.L_12:
        /*001c*/ 	.word	0x00000000
        /*0020*/ 	.short	0x0001
        /*0022*/ 	.short	0x0008
        /*0024*/ 	.byte	0x00, 0xf4, 0x21, 0x00


	//----- nvinfo : EIATTR_KPARAM_INFO
	.align		4
.L_13:
        /*0028*/ 	.byte	0x04, 0x17
        /*002a*/ 	.short	(.L_15 - .L_14)
.L_14:
        /*002c*/ 	.word	0x00000000
        /*0030*/ 	.short	0x0000
        /*0032*/ 	.short	0x0000
        /*0034*/ 	.byte	0x00, 0xf4, 0x21, 0x00


	//----- nvinfo : EIATTR_SPARSE_MMA_MASK
	.align		4
.L_15:
        /*0038*/ 	.byte	0x03, 0x50
        /*003a*/ 	.short	0x0000


	//----- nvinfo : EIATTR_MAXREG_COUNT
	.align		4
        /*003c*/ 	.byte	0x03, 0x1b
        /*003e*/ 	.short	0x00ff


	//----- nvinfo : EIATTR_EXIT_INSTR_OFFSETS
	.align		4
        /*0040*/ 	.byte	0x04, 0x1c
        /*0042*/ 	.short	(.L_17 - .L_16)


	//   ....[0]....
.L_16:
        /*0044*/ 	.word	0x00000260


	//   ....[1]....
        /*0048*/ 	.word	0x00000280


	//----- nvinfo : EIATTR_REQNTID
	.align		4
.L_17:
        /*004c*/ 	.byte	0x04, 0x10
        /*004e*/ 	.short	(.L_19 - .L_18)
.L_18:
        /*0050*/ 	.word	0x00000020
        /*0054*/ 	.word	0x00000001
        /*0058*/ 	.word	0x00000001


	//----- nvinfo : EIATTR_CBANK_PARAM_SIZE
	.align		4
.L_19:
        /*005c*/ 	.byte	0x03, 0x19
        /*005e*/ 	.short	0x0014


	//----- nvinfo : EIATTR_PARAM_CBANK
	.align		4
        /*0060*/ 	.byte	0x04, 0x0a
        /*0062*/ 	.short	(.L_21 - .L_20)
	.align		4
.L_20:
        /*0064*/ 	.word	index@(.nv.constant0.triton_poi_fused__softmax_2)
        /*0068*/ 	.short	0x0210
        /*006a*/ 	.short	0x0014


	//----- nvinfo : EIATTR_SW_WAR
	.align		4
.L_21:
        /*006c*/ 	.byte	0x04, 0x36
        /*006e*/ 	.short	(.L_23 - .L_22)
.L_22:
        /*0070*/ 	.word	0x00000008
.L_23:


//--------------------- .nv.callgraph             --------------------------
	.section	.nv.callgraph,"",@"SHT_CUDA_CALLGRAPH"
	.align	4
	.sectionentsize	8
	.align		4
        /*0000*/ 	.word	0x00000000
	.align		4
        /*0004*/ 	.word	0xffffffff
	.align		4
        /*0008*/ 	.word	0x00000000
	.align		4
        /*000c*/ 	.word	0xfffffffe
	.align		4
        /*0010*/ 	.word	0x00000000
	.align		4
        /*0014*/ 	.word	0xfffffffd
	.align		4
        /*0018*/ 	.word	0x00000000
	.align		4
        /*001c*/ 	.word	0xfffffffc


//--------------------- .text.triton_poi_fused__softmax_2 --------------------------
	.section	.text.triton_poi_fused__softmax_2,"ax",@progbits
	.align	128
        .global         triton_poi_fused__softmax_2
        .type           triton_poi_fused__softmax_2,@function
        .size           triton_poi_fused__softmax_2,(.L_x_1 - triton_poi_fused__softmax_2)
        .other          triton_poi_fused__softmax_2,@"STO_CUDA_ENTRY STV_DEFAULT"
triton_poi_fused__softmax_2:
.text.triton_poi_fused__softmax_2:
[----:B------:R-:W0:Y:S02]  /*0000*/  LDC R1, c[0x0][0x28] ;  /* 0x00000a00ff017b82 */ /* 0x000e240000000800 */
[----:B------:R-:W1:Y:S01]  /*0010*/  S2R R10, SR_TID.X ;  /* 0x00000000000a7919 */ /* 0x000e620000002100 */
[----:B------:R-:W2:Y:S01]  /*0020*/  LDC.64 R2, c[0x0][0x210] ;  /* 0x00008400ff027b82 */ /* 0x000ea20000000a00 */
[----:B------:R-:W-:Y:S01]  /*0030*/  CS2R R6, SRZ ;  /* 0x0000000000067805 */ /* 0x000fe2000001ff00 */
[----:B------:R-:W-:Y:S01]  /*0040*/  ULDC.64 UR4, c[0x0][0x208] ;  /* 0x0000820000047ab9 */ /* 0x000fe20000000a00 */
[----:B------:R-:W3:Y:S01]  /*0050*/  S2R R9, SR_CTAID.X ;  /* 0x0000000000097919 */ /* 0x000ee20000002500 */
[----:B------:R-:W-:Y:S01]  /*0060*/  HFMA2.MMA R8, -RZ, RZ, 0, 0 ;  /* 0x00000000ff087435 */ /* 0x000fe200000001ff */
[----:B-1----:R-:W-:Y:S02]  /*0070*/  LOP3.LUT R0, R10, 0xf, RZ, 0xc0, !PT ;  /* 0x0000000f0a007812 */ /* 0x002fe400078ec0ff */
[----:B---3--:R-:W-:-:S03]  /*0080*/  SHF.R.S32.HI R4, RZ, 0x1b, R9 ;  /* 0x0000001bff047819 */ /* 0x008fc60000011409 */
[----:B------:R-:W-:Y:S01]  /*0090*/  IMAD R9, R9, 0x10, R0 ;  /* 0x0000001009097824 */ /* 0x000fe200078e0200 */
[----:B------:R-:W-:-:S04]  /*00a0*/  SGXT R0, R4, 0x1 ;  /* 0x000000010400781a */ /* 0x000fc80000000200 */
[----:B------:R-:W-:Y:S02]  /*00b0*/  ISETP.GE.AND P0, PT, R9, 0x10, PT ;  /* 0x000000100900780c */ /* 0x000fe40003f06270 */
[----:B------:R-:W-:-:S04]  /*00c0*/  LEA.HI R0, R0, R9, RZ, 0x2 ;  /* 0x0000000900007211 */ /* 0x000fc800078f10ff */
[----:B------:R-:W-:Y:S01]  /*00d0*/  LOP3.LUT R5, R0, 0xfffffffc, RZ, 0xc0, !PT ;  /* 0xfffffffc00057812 */ /* 0x000fe200078ec0ff */
[----:B------:R-:W-:-:S04]  /*00e0*/  IMAD.MOV.U32 R0, RZ, RZ, RZ ;  /* 0x000000ffff007224 */ /* 0x000fc800078e00ff */
[----:B--2---:R-:W-:-:S05]  /*00f0*/  IMAD.WIDE R4, R5, 0x4, R2 ;  /* 0x0000000405047825 */ /* 0x004fca00078e0202 */
[----:B------:R-:W2:Y:S04]  /*0100*/  @!P0 LDG.E.EL R0, desc[UR4][R4.64] ;  /* 0x0000000404008981 */ /* 0x000ea8000c2e1900 */
[----:B------:R-:W2:Y:S04]  /*0110*/  @!P0 LDG.E.EL R7, desc[UR4][R4.64+0x4] ;  /* 0x0000040404078981 */ /* 0x000ea8000c2e1900 */
[----:B------:R-:W3:Y:S04]  /*0120*/  @!P0 LDG.E.EL R6, desc[UR4][R4.64+0x8] ;  /* 0x0000080404068981 */ /* 0x000ee8000c2e1900 */
[----:B------:R-:W4:Y:S01]  /*0130*/  @!P0 LDG.E.EL R8, desc[UR4][R4.64+0xc] ;  /* 0x00000c0404088981 */ /* 0x000f22000c2e1900 */
[----:B------:R-:W-:Y:S01]  /*0140*/  MOV R11, RZ ;  /* 0x000000ff000b7202 */ /* 0x000fe20000000f00 */
[----:B------:R-:W-:-:S05]  /*0150*/  IMAD.WIDE R2, R9, 0x4, R2 ;  /* 0x0000000409027825 */ /* 0x000fca00078e0202 */
[----:B------:R-:W5:Y:S01]  /*0160*/  @!P0 LDG.E R11, desc[UR4][R2.64] ;  /* 0x00000004020b8981 */ /* 0x000f62000c1e1900 */
[----:B------:R-:W-:-:S04]  /*0170*/  LOP3.LUT P0, RZ, R10, 0x10, RZ, 0xc0, !PT ;  /* 0x000000100aff7812 */ /* 0x000fc8000780c0ff */
[----:B------:R-:W-:Y:S01]  /*0180*/  ISETP.LT.AND P0, PT, R9, 0x10, !P0 ;  /* 0x000000100900780c */ /* 0x000fe20004701270 */
[----:B--2---:R-:W-:-:S04]  /*0190*/  FADD R7, R7, R0 ;  /* 0x0000000007077221 */ /* 0x004fc80000000000 */
[----:B---3--:R-:W-:-:S04]  /*01a0*/  FADD R7, R7, R6 ;  /* 0x0000000607077221 */ /* 0x008fc80000000000 */
[----:B----4-:R-:W-:Y:S02]  /*01b0*/  FADD R8, R7, R8 ;  /* 0x0000000807087221 */ /* 0x010fe40000000000 */
[----:B------:R-:W1:Y:S03]  /*01c0*/  LDC.64 R6, c[0x0][0x218] ;  /* 0x00008600ff067b82 */ /* 0x000e660000000a00 */
[C---:B------:R-:W-:Y:S02]  /*01d0*/  FSETP.GT.AND P1, PT, |R8|.reuse, 8.50705917302346158658e+37, PT ;  /* 0x7e8000000800780b */ /* 0x040fe40003f24200 */
[----:B------:R-:W-:-:S11]  /*01e0*/  FSETP.GEU.AND P2, PT, |R8|, 1.175494350822287508e-38, PT ;  /* 0x008000000800780b */ /* 0x000fd60003f4e200 */
[----:B------:R-:W-:Y:S01]  /*01f0*/  @P1 FMUL R8, R8, 0.25 ;  /* 0x3e80000008081820 */ /* 0x000fe20000400000 */
[----:B-----5:R-:W-:-:S03]  /*0200*/  @P1 FMUL R11, R11, 0.25 ;  /* 0x3e8000000b0b1820 */ /* 0x020fc60000400000 */
[----:B------:R-:W-:Y:S01]  /*0210*/  @!P2 FMUL R8, R8, 16777216 ;  /* 0x4b8000000808a820 */ /* 0x000fe20000400000 */
[----:B------:R-:W-:Y:S01]  /*0220*/  @!P2 FMUL R11, R11, 16777216 ;  /* 0x4b8000000b0ba820 */ /* 0x000fe20000400000 */
[----:B-1----:R-:W-:-:S04]  /*0230*/  IMAD.WIDE R2, R9, 0x4, R6 ;  /* 0x0000000409027825 */ /* 0x002fc800078e0206 */
[----:B------:R-:W1:Y:S02]  /*0240*/  MUFU.RCP R8, R8 ;  /* 0x0000000800087308 */ /* 0x000e640000001000 */
[----:B-1----:R-:W-:Y:S01]  /*0250*/  FMUL R11, R8, R11 ;  /* 0x0000000b080b7220 */ /* 0x002fe20000400000 */
[----:B------:R-:W-:Y:S06]  /*0260*/  @!P0 EXIT ;  /* 0x000000000000894d */ /* 0x000fec0003800000 */
[----:B------:R-:W-:Y:S01]  /*0270*/  STG.E desc[UR4][R2.64], R11 ;  /* 0x0000000b02007986 */ /* 0x000fe2000c101904 */
[----:B------:R-:W-:Y:S05]  /*0280*/  EXIT ;  /* 0x000000000000794d */ /* 0x000fea0003800000 */
.L_x_0:
[----:B------:R-:W-:-:S00]  /*0290*/  BRA `(.L_x_0) ;  /* 0xfffffffc00fc7947 */ /* 0x000fc0000383ffff */
[----:B------:R-:W-:-:S00]  /*02a0*/  NOP ;  /* 0x0000000000007918 */ /* 0x000fc00000000000 */
        /* <DEDUP_REMOVED lines=13> */
.L_x_1:


//--------------------- .nv.constant0.triton_poi_fused__softmax_2 --------------------------
	.section	.nv.constant0.triton_poi_fused__softmax_2,"a",@progbits
	.sectionflags	@""
	.align	4
.nv.constant0.triton_poi_fused__softmax_2:
	.zero		548
